//
// Generated by NVIDIA NVVM Compiler
//
// Compiler Build ID: CL-36424714
// Cuda compilation tools, release 13.0, V13.0.88
// Based on NVVM 20.0.0
//

.version 9.0
.target sm_100
.address_size 64

	// .globl	_Z12executeTestsPK8TestCaseP6Resulti

.visible .entry _Z12executeTestsPK8TestCaseP6Resulti(
	.param .u64 .ptr .align 1 _Z12executeTestsPK8TestCaseP6Resulti_param_0,
	.param .u64 .ptr .align 1 _Z12executeTestsPK8TestCaseP6Resulti_param_1,
	.param .u32 _Z12executeTestsPK8TestCaseP6Resulti_param_2
)
{
	.reg .pred 	%p<50>;
	.reg .b32 	%r<8>;
	.reg .b64 	%rd<9>;
	.reg .b64 	%fd<65>;

	ld.param.u64 	%rd1, [_Z12executeTestsPK8TestCaseP6Resulti_param_0];
	ld.param.u64 	%rd2, [_Z12executeTestsPK8TestCaseP6Resulti_param_1];
	ld.param.u32 	%r3, [_Z12executeTestsPK8TestCaseP6Resulti_param_2];
	mov.u32 	%r4, %tid.x;
	mov.u32 	%r5, %ctaid.x;
	mov.u32 	%r6, %ntid.x;
	mad.lo.s32 	%r1, %r5, %r6, %r4;
	setp.ge.s32 	%p1, %r1, %r3;
	mov.f64 	%fd64, 0d0000000000000000;
	@%p1 bra 	$L__BB0_84;
	cvta.to.global.u64 	%rd3, %rd1;
	mul.wide.s32 	%rd4, %r1, 32;
	add.s64 	%rd5, %rd3, %rd4;
	ld.global.nc.v2.u32 	{%r7, %r2}, [%rd5];
	ld.global.nc.f64 	%fd1, [%rd5+8];
	ld.global.nc.f64 	%fd2, [%rd5+16];
	ld.global.nc.f64 	%fd3, [%rd5+24];
	setp.gt.s32 	%p2, %r7, 6;
	@%p2 bra 	$L__BB0_23;
	setp.gt.s32 	%p14, %r7, 2;
	@%p14 bra 	$L__BB0_10;
	setp.eq.s32 	%p20, %r7, 0;
	@%p20 bra 	$L__BB0_40;
	setp.eq.s32 	%p21, %r7, 1;
	@%p21 bra 	$L__BB0_47;
	setp.eq.s32 	%p22, %r7, 2;
	@%p22 bra 	$L__BB0_6;
	bra.uni 	$L__BB0_83;
$L__BB0_6:
	setp.eq.s32 	%p41, %r2, 2;
	@%p41 bra 	$L__BB0_55;
	setp.eq.s32 	%p42, %r2, 1;
	@%p42 bra 	$L__BB0_54;
	setp.ne.s32 	%p43, %r2, 0;
	@%p43 bra 	$L__BB0_56;
	mul.rz.f64 	%fd64, %fd1, %fd2;
	bra.uni 	$L__BB0_83;
$L__BB0_10:
	setp.gt.s32 	%p15, %r7, 4;
	@%p15 bra 	$L__BB0_17;
	setp.eq.s32 	%p18, %r7, 3;
	@%p18 bra 	$L__BB0_57;
	setp.eq.s32 	%p19, %r7, 4;
	@%p19 bra 	$L__BB0_13;
	bra.uni 	$L__BB0_83;
$L__BB0_13:
	setp.eq.s32 	%p35, %r2, 2;
	@%p35 bra 	$L__BB0_65;
	setp.eq.s32 	%p36, %r2, 1;
	@%p36 bra 	$L__BB0_64;
	setp.ne.s32 	%p37, %r2, 0;
	@%p37 bra 	$L__BB0_66;
	neg.f64 	%fd61, %fd3;
	fma.rz.f64 	%fd64, %fd1, %fd2, %fd61;
	bra.uni 	$L__BB0_83;
$L__BB0_17:
	setp.eq.s32 	%p16, %r7, 5;
	@%p16 bra 	$L__BB0_67;
	setp.eq.s32 	%p17, %r7, 6;
	@%p17 bra 	$L__BB0_19;
	bra.uni 	$L__BB0_83;
$L__BB0_19:
	setp.eq.s32 	%p29, %r2, 2;
	@%p29 bra 	$L__BB0_75;
	setp.eq.s32 	%p30, %r2, 1;
	@%p30 bra 	$L__BB0_74;
	setp.ne.s32 	%p31, %r2, 0;
	@%p31 bra 	$L__BB0_76;
	neg.f64 	%fd51, %fd1;
	neg.f64 	%fd52, %fd3;
	fma.rz.f64 	%fd64, %fd51, %fd2, %fd52;
	bra.uni 	$L__BB0_83;
$L__BB0_23:
	setp.gt.s32 	%p3, %r7, 10;
	@%p3 bra 	$L__BB0_33;
	setp.gt.s32 	%p9, %r7, 8;
	@%p9 bra 	$L__BB0_29;
	setp.eq.s32 	%p12, %r7, 7;
	@%p12 bra 	$L__BB0_77;
	setp.eq.s32 	%p13, %r7, 8;
	@%p13 bra 	$L__BB0_27;
	bra.uni 	$L__BB0_83;
$L__BB0_27:
	setp.geu.f64 	%p27, %fd1, %fd3;
	@%p27 bra 	$L__BB0_83;
	mov.f64 	%fd64, 0dFFFFFFFFFFFFFFFF;
	bra.uni 	$L__BB0_83;
$L__BB0_29:
	setp.eq.s32 	%p10, %r7, 9;
	@%p10 bra 	$L__BB0_79;
	setp.eq.s32 	%p11, %r7, 10;
	@%p11 bra 	$L__BB0_31;
	bra.uni 	$L__BB0_83;
$L__BB0_31:
	setp.leu.f64 	%p25, %fd1, %fd3;
	@%p25 bra 	$L__BB0_83;
	mov.f64 	%fd64, 0dFFFFFFFFFFFFFFFF;
	bra.uni 	$L__BB0_83;
$L__BB0_33:
	setp.gt.s32 	%p4, %r7, 12;
	@%p4 bra 	$L__BB0_37;
	setp.eq.s32 	%p7, %r7, 11;
	@%p7 bra 	$L__BB0_81;
	setp.eq.s32 	%p8, %r7, 12;
	@%p8 bra 	$L__BB0_36;
	bra.uni 	$L__BB0_83;
$L__BB0_36:
	min.f64 	%fd64, %fd1, %fd3;
	bra.uni 	$L__BB0_83;
$L__BB0_37:
	setp.eq.s32 	%p5, %r7, 13;
	@%p5 bra 	$L__BB0_82;
	setp.eq.s32 	%p6, %r7, 14;
	@%p6 bra 	$L__BB0_39;
	bra.uni 	$L__BB0_83;
$L__BB0_39:
	setp.num.f64 	%p23, %fd1, %fd1;
	setp.num.f64 	%p24, %fd3, %fd3;
	selp.f64 	%fd38, 0d0000000000000000, 0dFFFFFFFFFFFFFFFF, %p24;
	selp.f64 	%fd64, %fd38, 0dFFFFFFFFFFFFFFFF, %p23;
	bra.uni 	$L__BB0_83;
$L__BB0_40:
	setp.eq.s32 	%p47, %r2, 2;
	@%p47 bra 	$L__BB0_45;
	setp.eq.s32 	%p48, %r2, 1;
	@%p48 bra 	$L__BB0_44;
	setp.ne.s32 	%p49, %r2, 0;
	@%p49 bra 	$L__BB0_46;
	add.rz.f64 	%fd64, %fd1, %fd3;
	bra.uni 	$L__BB0_83;
$L__BB0_44:
	add.rm.f64 	%fd64, %fd1, %fd3;
	bra.uni 	$L__BB0_83;
$L__BB0_45:
	add.rp.f64 	%fd64, %fd1, %fd3;
	bra.uni 	$L__BB0_83;
$L__BB0_46:
	add.rn.f64 	%fd64, %fd1, %fd3;
	bra.uni 	$L__BB0_83;
$L__BB0_47:
	setp.eq.s32 	%p44, %r2, 2;
	@%p44 bra 	$L__BB0_52;
	setp.eq.s32 	%p45, %r2, 1;
	@%p45 bra 	$L__BB0_51;
	setp.ne.s32 	%p46, %r2, 0;
	@%p46 bra 	$L__BB0_53;
	sub.rz.f64 	%fd64, %fd1, %fd3;
	bra.uni 	$L__BB0_83;
$L__BB0_51:
	sub.rm.f64 	%fd64, %fd1, %fd3;
	bra.uni 	$L__BB0_83;
$L__BB0_52:
	sub.rp.f64 	%fd64, %fd1, %fd3;
	bra.uni 	$L__BB0_83;
$L__BB0_53:
	sub.rn.f64 	%fd64, %fd1, %fd3;
	bra.uni 	$L__BB0_83;
$L__BB0_54:
	mul.rm.f64 	%fd64, %fd1, %fd2;
	bra.uni 	$L__BB0_83;
$L__BB0_55:
	mul.rp.f64 	%fd64, %fd1, %fd2;
	bra.uni 	$L__BB0_83;
$L__BB0_56:
	mul.rn.f64 	%fd64, %fd1, %fd2;
	bra.uni 	$L__BB0_83;
$L__BB0_57:
	setp.eq.s32 	%p38, %r2, 2;
	@%p38 bra 	$L__BB0_62;
	setp.eq.s32 	%p39, %r2, 1;
	@%p39 bra 	$L__BB0_61;
	setp.ne.s32 	%p40, %r2, 0;
	@%p40 bra 	$L__BB0_63;
	fma.rz.f64 	%fd64, %fd1, %fd2, %fd3;
	bra.uni 	$L__BB0_83;
$L__BB0_61:
	fma.rm.f64 	%fd64, %fd1, %fd2, %fd3;
	bra.uni 	$L__BB0_83;
$L__BB0_62:
	fma.rp.f64 	%fd64, %fd1, %fd2, %fd3;
	bra.uni 	$L__BB0_83;
$L__BB0_63:
	fma.rn.f64 	%fd64, %fd1, %fd2, %fd3;
	bra.uni 	$L__BB0_83;
$L__BB0_64:
	neg.f64 	%fd60, %fd3;
	fma.rm.f64 	%fd64, %fd1, %fd2, %fd60;
	bra.uni 	$L__BB0_83;
$L__BB0_65:
	neg.f64 	%fd59, %fd3;
	fma.rp.f64 	%fd64, %fd1, %fd2, %fd59;
	bra.uni 	$L__BB0_83;
$L__BB0_66:
	neg.f64 	%fd62, %fd3;
	fma.rn.f64 	%fd64, %fd1, %fd2, %fd62;
	bra.uni 	$L__BB0_83;
$L__BB0_67:
	setp.eq.s32 	%p32, %r2, 2;
	@%p32 bra 	$L__BB0_72;
	setp.eq.s32 	%p33, %r2, 1;
	@%p33 bra 	$L__BB0_71;
	setp.ne.s32 	%p34, %r2, 0;
	@%p34 bra 	$L__BB0_73;
	neg.f64 	%fd57, %fd1;
	fma.rz.f64 	%fd64, %fd57, %fd2, %fd3;
	bra.uni 	$L__BB0_83;
$L__BB0_71:
	neg.f64 	%fd56, %fd1;
	fma.rm.f64 	%fd64, %fd56, %fd2, %fd3;
	bra.uni 	$L__BB0_83;
$L__BB0_72:
	neg.f64 	%fd55, %fd1;
	fma.rp.f64 	%fd64, %fd55, %fd2, %fd3;
	bra.uni 	$L__BB0_83;
$L__BB0_73:
	neg.f64 	%fd58, %fd1;
	fma.rn.f64 	%fd64, %fd58, %fd2, %fd3;
	bra.uni 	$L__BB0_83;
$L__BB0_74:
	neg.f64 	%fd49, %fd1;
	neg.f64 	%fd50, %fd3;
	fma.rm.f64 	%fd64, %fd49, %fd2, %fd50;
	bra.uni 	$L__BB0_83;
$L__BB0_75:
	neg.f64 	%fd47, %fd1;
	neg.f64 	%fd48, %fd3;
	fma.rp.f64 	%fd64, %fd47, %fd2, %fd48;
	bra.uni 	$L__BB0_83;
$L__BB0_76:
	neg.f64 	%fd53, %fd1;
	neg.f64 	%fd54, %fd3;
	fma.rn.f64 	%fd64, %fd53, %fd2, %fd54;
	bra.uni 	$L__BB0_83;
$L__BB0_77:
	setp.neu.f64 	%p28, %fd1, %fd3;
	@%p28 bra 	$L__BB0_83;
	mov.f64 	%fd64, 0dFFFFFFFFFFFFFFFF;
	bra.uni 	$L__BB0_83;
$L__BB0_79:
	setp.gtu.f64 	%p26, %fd1, %fd3;
	@%p26 bra 	$L__BB0_83;
	mov.f64 	%fd64, 0dFFFFFFFFFFFFFFFF;
	bra.uni 	$L__BB0_83;
$L__BB0_81:
	min.f64 	%fd64, %fd1, %fd3;
	bra.uni 	$L__BB0_83;
$L__BB0_82:
	max.f64 	%fd64, %fd1, %fd3;
$L__BB0_83:
	cvta.to.global.u64 	%rd6, %rd2;
	mul.wide.s32 	%rd7, %r1, 8;
	add.s64 	%rd8, %rd6, %rd7;
	st.global.f64 	[%rd8], %fd64;
$L__BB0_84:
	ret;

}


// ===== COMPILED SASS (sm_100) =====

	.target	sm_100

	.elftype	@"ET_EXEC"


//--------------------- .note.nv.tkinfo           --------------------------
	.section	.note.nv.tkinfo,"",@"SHT_NOTE"
	.sectionflags	@"SHF_NOTE_NV_TKINFO"
	.tkinfo
        /*0018*/ 	.word	0x00000002
        /*0030*/ 	.string	""
        /*0030*/ 	.string	"ptxas"
        /*0030*/ 	.string	"Cuda compilation tools, release 13.0, V13.0.88"
        /*0030*/ 	.string	"Build cuda_13.0.r13.0/compiler.36424714_0"
        /*0030*/ 	.string	"-arch sm_100 -m 64 "



//--------------------- .note.nv.cuinfo           --------------------------
	.section	.note.nv.cuinfo,"",@"SHT_NOTE"
	.sectionflags	@"SHF_NOTE_NV_CUINFO"
        /*0018*/ 	.short	0x0002
        /*001a*/ 	.short	0x0064
        /*001c*/ 	.short	0x0082
	.zero		2


//--------------------- .nv.info                  --------------------------
	.section	.nv.info,"",@"SHT_CUDA_INFO"
	.align	4


	//----- nvinfo : EIATTR_REGCOUNT
	.align		4
        /*0000*/ 	.byte	0x04, 0x2f
        /*0002*/ 	.short	(.L_1 - .L_0)
	.align		4
.L_0:
        /*0004*/ 	.word	index@(_Z12executeTestsPK8TestCaseP6Resulti)
        /*0008*/ 	.word	0x00000010


	//----- nvinfo : EIATTR_FRAME_SIZE
	.align		4
.L_1:
        /*000c*/ 	.byte	0x04, 0x11
        /*000e*/ 	.short	(.L_3 - .L_2)
	.align		4
.L_2:
        /*0010*/ 	.word	index@(_Z12executeTestsPK8TestCaseP6Resulti)
        /*0014*/ 	.word	0x00000000


	//----- nvinfo : EIATTR_MIN_STACK_SIZE
	.align		4
.L_3:
        /*0018*/ 	.byte	0x04, 0x12
        /*001a*/ 	.short	(.L_5 - .L_4)
	.align		4
.L_4:
        /*001c*/ 	.word	index@(_Z12executeTestsPK8TestCaseP6Resulti)
        /*0020*/ 	.word	0x00000000
.L_5:


//--------------------- .nv.compat                --------------------------
	.section	.nv.compat,"",@"SHT_CUDA_COMPAT_INFO"
	.align	4
        /*0000*/ 	.byte	0x02, 0x09, 0x00, 0x00, 0x02, 0x02, 0x01, 0x00, 0x02, 0x05, 0x05, 0x00, 0x03, 0x07, 0x01, 0x01
        /*0010*/ 	.byte	0x02, 0x03, 0x00, 0x00, 0x02, 0x06, 0x01, 0x00, 0x04, 0x0b, 0x08, 0x00, 0x01, 0x00, 0x00, 0x00
        /*0020*/ 	.byte	0x00, 0x00, 0x00, 0x00


//--------------------- .nv.info._Z12executeTestsPK8TestCaseP6Resulti --------------------------
	.section	.nv.info._Z12executeTestsPK8TestCaseP6Resulti,"",@"SHT_CUDA_INFO"
	.sectionflags	@""
	.align	4


	//----- nvinfo : EIATTR_CUDA_API_VERSION
	.align		4
        /*0000*/ 	.byte	0x04, 0x37
        /*0002*/ 	.short	(.L_7 - .L_6)
.L_6:
        /*0004*/ 	.word	0x00000082


	//----- nvinfo : EIATTR_KPARAM_INFO
	.align		4
.L_7:
        /*0008*/ 	.byte	0x04, 0x17
        /*000a*/ 	.short	(.L_9 - .L_8)
.L_8:
        /*000c*/ 	.word	0x00000000
        /*0010*/ 	.short	0x0002
        /*0012*/ 	.short	0x0010
        /*0014*/ 	.byte	0x00, 0xf0, 0x11, 0x00


	//----- nvinfo : EIATTR_KPARAM_INFO
	.align		4
.L_9:
        /*0018*/ 	.byte	0x04, 0x17
        /*001a*/ 	.short	(.L_11 - .L_10)
.L_10:
        /*001c*/ 	.word	0x00000000
        /*0020*/ 	.short	0x0001
        /*0022*/ 	.short	0x0008
        /*0024*/ 	.byte	0x00, 0xf5, 0x21, 0x00


	//----- nvinfo : EIATTR_KPARAM_INFO
	.align		4
.L_11:
        /*0028*/ 	.byte	0x04, 0x17
        /*002a*/ 	.short	(.L_13 - .L_12)
.L_12:
        /*002c*/ 	.word	0x00000000
        /*0030*/ 	.short	0x0000
        /*0032*/ 	.short	0x0000
        /*0034*/ 	.byte	0x00, 0xf5, 0x21, 0x00


	//----- nvinfo : EIATTR_SPARSE_MMA_MASK
	.align		4
.L_13:
        /*0038*/ 	.byte	0x03, 0x50
        /*003a*/ 	.short	0x0000


	//----- nvinfo : EIATTR_MAXREG_COUNT
	.align		4
        /*003c*/ 	.byte	0x03, 0x1b
        /*003e*/ 	.short	0x00ff


	//----- nvinfo : EIATTR_MERCURY_ISA_VERSION
	.align		4
        /*0040*/ 	.byte	0x03, 0x5f
        /*0042*/ 	.short	0x0101


	//----- nvinfo : EIATTR_VRC_CTA_INIT_COUNT
	.align		4
        /*0044*/ 	.byte	0x02, 0x4a
	.zero		1
	.zero		1


	//----- nvinfo : EIATTR_EXIT_INSTR_OFFSETS
	.align		4
        /*0048*/ 	.byte	0x04, 0x1c
        /*004a*/ 	.short	(.L_15 - .L_14)


	//   ....[0]....
.L_14:
        /*004c*/ 	.word	0x00000070


	//   ....[1]....
        /*0050*/ 	.word	0x00000da0


	//----- nvinfo : EIATTR_INDIRECT_BRANCH_TARGETS
	.align		4
.L_15:
        /*0054*/ 	.byte	0x04, 0x34
        /*0056*/ 	.short	(.L_17 - .L_16)


	//   ....[0]....
.L_16:
        /*0058*/ 	.word	.L_x_9@srel
        /*005c*/ 	.short	0x0
        /*005e*/ 	.short	0x0
        /*0060*/ 	.word	0x4
        /*0064*/ 	.word	.L_x_10@srel
        /*0068*/ 	.word	.L_x_11@srel
        /*006c*/ 	.word	.L_x_12@srel
        /*0070*/ 	.word	.L_x_3@srel


	//   ....[1]....
        /*0074*/ 	.word	.L_x_14@srel
        /*0078*/ 	.short	0x0
        /*007a*/ 	.short	0x0
        /*007c*/ 	.word	0x3
        /*0080*/ 	.word	.L_x_15@srel
        /*0084*/ 	.word	.L_x_16@srel
        /*0088*/ 	.word	.L_x_17@srel


	//   ....[2]....
        /*008c*/ 	.word	.L_x_18@srel
        /*0090*/ 	.short	0x0
        /*0092*/ 	.short	0x0
        /*0094*/ 	.word	0x3
        /*0098*/ 	.word	.L_x_19@srel
        /*009c*/ 	.word	.L_x_20@srel
        /*00a0*/ 	.word	.L_x_21@srel


	//   ....[3]....
        /*00a4*/ 	.word	.L_x_22@srel
        /*00a8*/ 	.short	0x0
        /*00aa*/ 	.short	0x0
        /*00ac*/ 	.word	0x3
        /*00b0*/ 	.word	.L_x_23@srel
        /*00b4*/ 	.word	.L_x_24@srel
        /*00b8*/ 	.word	.L_x_25@srel


	//   ....[4]....
        /*00bc*/ 	.word	.L_x_26@srel
        /*00c0*/ 	.short	0x0
        /*00c2*/ 	.short	0x0
        /*00c4*/ 	.word	0x3
        /*00c8*/ 	.word	.L_x_27@srel
        /*00cc*/ 	.word	.L_x_28@srel
        /*00d0*/ 	.word	.L_x_3@srel


	//   ....[5]....
        /*00d4*/ 	.word	.L_x_30@srel
        /*00d8*/ 	.short	0x0
        /*00da*/ 	.short	0x0
        /*00dc*/ 	.word	0x3
        /*00e0*/ 	.word	.L_x_31@srel
        /*00e4*/ 	.word	.L_x_32@srel
        /*00e8*/ 	.word	.L_x_33@srel


	//   ....[6]....
        /*00ec*/ 	.word	.L_x_34@srel
        /*00f0*/ 	.short	0x0
        /*00f2*/ 	.short	0x0
        /*00f4*/ 	.word	0x3
        /*00f8*/ 	.word	.L_x_35@srel
        /*00fc*/ 	.word	.L_x_36@srel
        /*0100*/ 	.word	.L_x_37@srel


	//   ....[7]....
        /*0104*/ 	.word	.L_x_38@srel
        /*0108*/ 	.short	0x0
        /*010a*/ 	.short	0x0
        /*010c*/ 	.word	0x3
        /*0110*/ 	.word	.L_x_39@srel
        /*0114*/ 	.word	.L_x_40@srel
        /*0118*/ 	.word	.L_x_3@srel


	//   ....[8]....
        /*011c*/ 	.word	.L_x_42@srel
        /*0120*/ 	.short	0x0
        /*0122*/ 	.short	0x0
        /*0124*/ 	.word	0x3
        /*0128*/ 	.word	.L_x_43@srel
        /*012c*/ 	.word	.L_x_44@srel
        /*0130*/ 	.word	.L_x_45@srel


	//   ....[9]....
        /*0134*/ 	.word	.L_x_46@srel
        /*0138*/ 	.short	0x0
        /*013a*/ 	.short	0x0
        /*013c*/ 	.word	0x3
        /*0140*/ 	.word	.L_x_47@srel
        /*0144*/ 	.word	.L_x_48@srel
        /*0148*/ 	.word	.L_x_49@srel


	//   ....[10]....
        /*014c*/ 	.word	.L_x_50@srel
        /*0150*/ 	.short	0x0
        /*0152*/ 	.short	0x0
        /*0154*/ 	.word	0x3
        /*0158*/ 	.word	.L_x_51@srel
        /*015c*/ 	.word	.L_x_52@srel
        /*0160*/ 	.word	.L_x_3@srel


	//   ....[11]....
        /*0164*/ 	.word	.L_x_54@srel
        /*0168*/ 	.short	0x0
        /*016a*/ 	.short	0x0
        /*016c*/ 	.word	0x3
        /*0170*/ 	.word	.L_x_55@srel
        /*0174*/ 	.word	.L_x_56@srel
        /*0178*/ 	.word	.L_x_3@srel


	//   ....[12]....
        /*017c*/ 	.word	.L_x_58@srel
        /*0180*/ 	.short	0x0
        /*0182*/ 	.short	0x0
        /*0184*/ 	.word	0x3
        /*0188*/ 	.word	.L_x_59@srel
        /*018c*/ 	.word	.L_x_60@srel
        /*0190*/ 	.word	.L_x_3@srel


	//   ....[13]....
        /*0194*/ 	.word	.L_x_62@srel
        /*0198*/ 	.short	0x0
        /*019a*/ 	.short	0x0
        /*019c*/ 	.word	0x3
        /*01a0*/ 	.word	.L_x_63@srel
        /*01a4*/ 	.word	.L_x_64@srel
        /*01a8*/ 	.word	.L_x_3@srel


	//----- nvinfo : EIATTR_CRS_STACK_SIZE
	.align		4
.L_17:
        /*01ac*/ 	.byte	0x04, 0x1e
        /*01ae*/ 	.short	(.L_19 - .L_18)
.L_18:
        /*01b0*/ 	.word	0x00000000


	//----- nvinfo : EIATTR_CBANK_PARAM_SIZE
	.align		4
.L_19:
        /*01b4*/ 	.byte	0x03, 0x19
        /*01b6*/ 	.short	0x0014


	//----- nvinfo : EIATTR_PARAM_CBANK
	.align		4
        /*01b8*/ 	.byte	0x04, 0x0a
        /*01ba*/ 	.short	(.L_21 - .L_20)
	.align		4
.L_20:
        /*01bc*/ 	.word	index@(.nv.constant0._Z12executeTestsPK8TestCaseP6Resulti)
        /*01c0*/ 	.short	0x0380
        /*01c2*/ 	.short	0x0014


	//----- nvinfo : EIATTR_SW_WAR
	.align		4
.L_21:
        /*01c4*/ 	.byte	0x04, 0x36
        /*01c6*/ 	.short	(.L_23 - .L_22)
.L_22:
        /*01c8*/ 	.word	0x00000008
.L_23:


//--------------------- .nv.callgraph             --------------------------
	.section	.nv.callgraph,"",@"SHT_CUDA_CALLGRAPH"
	.align	4
	.sectionentsize	8
	.align		4
        /*0000*/ 	.word	0x00000000
	.align		4
        /*0004*/ 	.word	0xffffffff
	.align		4
        /*0008*/ 	.word	0x00000000
	.align		4
        /*000c*/ 	.word	0xfffffffe
	.align		4
        /*0010*/ 	.word	0x00000000
	.align		4
        /*0014*/ 	.word	0xfffffffd
	.align		4
        /*0018*/ 	.word	0x00000000
	.align		4
        /*001c*/ 	.word	0xfffffffc


//--------------------- .nv.constant2._Z12executeTestsPK8TestCaseP6Resulti --------------------------
	.section	.nv.constant2._Z12executeTestsPK8TestCaseP6Resulti,"a",@progbits
	.sectionflags	@""
	.align	4
.nv.constant2._Z12executeTestsPK8TestCaseP6Resulti:
        /*0000*/ 	.byte	0x80, 0x02, 0x00, 0x00, 0x60, 0x03, 0x00, 0x00, 0xa0, 0x01, 0x00, 0x00, 0x60, 0x0d, 0x00, 0x00
        /* <DEDUP_REMOVED lines=9> */
        /*00a0*/ 	.byte	0x60, 0x08, 0x00, 0x00, 0x80, 0x08, 0x00, 0x00, 0x20, 0x08, 0x00, 0x00


//--------------------- .text._Z12executeTestsPK8TestCaseP6Resulti --------------------------
	.section	.text._Z12executeTestsPK8TestCaseP6Resulti,"ax",@progbits
	.align	128
        .global         _Z12executeTestsPK8TestCaseP6Resulti
        .type           _Z12executeTestsPK8TestCaseP6Resulti,@function
        .size           _Z12executeTestsPK8TestCaseP6Resulti,(.L_x_66 - _Z12executeTestsPK8TestCaseP6Resulti)
        .other          _Z12executeTestsPK8TestCaseP6Resulti,@"STO_CUDA_ENTRY STV_DEFAULT"
_Z12executeTestsPK8TestCaseP6Resulti:
.text._Z12executeTestsPK8TestCaseP6Resulti:
[----:B------:R-:W-:Y:S01]  /*0000*/  LDC R1, c[0x0][0x37c] ;  /* 0x0000df00ff017b82 */ /* 0x000fe20000000800 */
[----:B------:R-:W0:Y:S07]  /*0010*/  S2R R0, SR_TID.X ;  /* 0x0000000000007919 */ /* 0x000e2e0000002100 */
[----:B------:R-:W0:Y:S01]  /*0020*/  S2UR UR4, SR_CTAID.X ;  /* 0x00000000000479c3 */ /* 0x000e220000002500 */
[----:B------:R-:W1:Y:S07]  /*0030*/  LDCU UR5, c[0x0][0x390] ;  /* 0x00007200ff0577ac */ /* 0x000e6e0008000800 */
[----:B------:R-:W0:Y:S02]  /*0040*/  LDC R3, c[0x0][0x360] ;  /* 0x0000d800ff037b82 */ /* 0x000e240000000800 */
[----:B0-----:R-:W-:-:S05]  /*0050*/  IMAD R0, R3, UR4, R0 ;  /* 0x0000000403007c24 */ /* 0x001fca000f8e0200 */
[----:B-1----:R-:W-:-:S13]  /*0060*/  ISETP.GE.AND P0, PT, R0, UR5, PT ;  /* 0x0000000500007c0c */ /* 0x002fda000bf06270 */
[----:B------:R-:W-:Y:S05]  /*0070*/  @P0 EXIT ;  /* 0x000000000000094d */ /* 0x000fea0003800000 */
[----:B------:R-:W0:Y:S01]  /*0080*/  LDC.64 R10, c[0x0][0x380] ;  /* 0x0000e000ff0a7b82 */ /* 0x000e220000000a00 */
[----:B------:R-:W1:Y:S01]  /*0090*/  LDCU.64 UR4, c[0x0][0x358] ;  /* 0x00006b00ff0477ac */ /* 0x000e620008000a00 */
[----:B0-----:R-:W-:-:S05]  /*00a0*/  IMAD.WIDE R10, R0, 0x20, R10 ;  /* 0x00000020000a7825 */ /* 0x001fca00078e020a */
[----:B-1----:R-:W2:Y:S04]  /*00b0*/  LDG.E.64.CONSTANT R2, desc[UR4][R10.64] ;  /* 0x000000040a027981 */ /* 0x002ea8000c1e9b00 */
[----:B------:R0:W5:Y:S04]  /*00c0*/  LDG.E.64.CONSTANT R4, desc[UR4][R10.64+0x8] ;  /* 0x000008040a047981 */ /* 0x000168000c1e9b00 */
[----:B------:R0:W5:Y:S01]  /*00d0*/  LDG.E.64.CONSTANT R6, desc[UR4][R10.64+0x18] ;  /* 0x000018040a067981 */ /* 0x000162000c1e9b00 */
[----:B------:R-:W-:Y:S01]  /*00e0*/  BSSY.RECONVERGENT B0, `(.L_x_0) ;  /* 0x00000c8000007945 */ /* 0x000fe20003800200 */
[----:B------:R-:W-:-:S02]  /*00f0*/  CS2R R8, SRZ ;  /* 0x0000000000087805 */ /* 0x000fc4000001ff00 */
[----:B--2---:R-:W-:-:S13]  /*0100*/  ISETP.GT.AND P0, PT, R2, 0x6, PT ;  /* 0x000000060200780c */ /* 0x004fda0003f04270 */
[----:B0-----:R-:W-:Y:S05]  /*0110*/  @P0 BRA `(.L_x_1) ;  /* 0x0000000400e00947 */ /* 0x001fea0003800000 */
[----:B------:R-:W5:Y:S01]  /*0120*/  LDG.E.64.CONSTANT R10, desc[UR4][R10.64+0x10] ;  /* 0x000010040a0a7981 */ /* 0x000f62000c1e9b00 */
[----:B------:R-:W-:-:S13]  /*0130*/  ISETP.GT.AND P0, PT, R2, 0x2, PT ;  /* 0x000000020200780c */ /* 0x000fda0003f04270 */
[----:B------:R-:W-:Y:S05]  /*0140*/  @P0 BRA `(.L_x_2) ;  /* 0x0000000000bc0947 */ /* 0x000fea0003800000 */
[----:B------:R-:W-:-:S05]  /*0150*/  VIMNMX.U32 R2, PT, PT, R2, 0x3, PT ;  /* 0x0000000302027848 */ /* 0x000fca0003fe0000 */
[----:B------:R-:W-:-:S04]  /*0160*/  IMAD.SHL.U32 R2, R2, 0x4, RZ ;  /* 0x0000000402027824 */ /* 0x000fc800078e00ff */
[----:B------:R-:W0:Y:S02]  /*0170*/  LDC R12, c[0x2][R2] ;  /* 0x00800000020c7b82 */ /* 0x000e240000000800 */
[----:B0-----:R-:W-:-:S04]  /*0180*/  SHF.R.S32.HI R13, RZ, 0x1f, R12 ;  /* 0x0000001fff0d7819 */ /* 0x001fc8000001140c */
.L_x_9:
[----:B------:R-:W-:Y:S05]  /*0190*/  BRX R12 -0x1a0                                    (*"BRANCH_TARGETS .L_x_10,.L_x_11,.L_x_12,.L_x_3"*) ;  /* 0xfffffffc0c987949 */ /* 0x000fea000383ffff */
.L_x_12:
[----:B------:R-:W-:-:S05]  /*01a0*/  IMAD.MOV.U32 R2, RZ, RZ, -0x1 ;  /* 0xffffffffff027424 */ /* 0x000fca00078e00ff */
[----:B------:R-:W-:-:S05]  /*01b0*/  VIADDMNMX.U32 R2, R3, R2, 0x2, PT ;  /* 0x0000000203027446 */ /* 0x000fca0003800002 */
[----:B------:R-:W-:-:S04]  /*01c0*/  IMAD.SHL.U32 R2, R2, 0x4, RZ ;  /* 0x0000000402027824 */ /* 0x000fc800078e00ff */
[----:B-----5:R-:W0:Y:S02]  /*01d0*/  LDC R6, c[0x2][R2+0x10] ;  /* 0x0080040002067b82 */ /* 0x020e240000000800 */
[----:B0-----:R-:W-:-:S04]  /*01e0*/  SHF.R.S32.HI R7, RZ, 0x1f, R6 ;  /* 0x0000001fff077819 */ /* 0x001fc80000011406 */
.L_x_14:
[----:B------:R-:W-:Y:S05]  /*01f0*/  BRX R6 -0x200                                     (*"BRANCH_TARGETS .L_x_15,.L_x_16,.L_x_17"*) ;  /* 0xfffffffc06807949 */ /* 0x000fea000383ffff */
.L_x_17:
[----:B------:R-:W-:-:S13]  /*0200*/  ISETP.NE.AND P0, PT, R3, RZ, PT ;  /* 0x000000ff0300720c */ /* 0x000fda0003f05270 */
[CC--:B------:R-:W-:Y:S02]  /*0210*/  @!P0 DMUL.RZ R8, R4.reuse, R10.reuse ;  /* 0x0000000a04088228 */ /* 0x0c0fe4000000c000 */
[----:B------:R-:W-:Y:S01]  /*0220*/  @P0 DMUL R8, R4, R10 ;  /* 0x0000000a04080228 */ /* 0x000fe20000000000 */
[----:B------:R-:W-:Y:S10]  /*0230*/  BRA `(.L_x_3) ;  /* 0x0000000800c87947 */ /* 0x000ff40003800000 */
.L_x_15:
[----:B------:R-:W-:Y:S01]  /*0240*/  DMUL.RM R8, R4, R10 ;  /* 0x0000000a04087228 */ /* 0x000fe20000004000 */
[----:B------:R-:W-:Y:S10]  /*0250*/  BRA `(.L_x_3) ;  /* 0x0000000800c07947 */ /* 0x000ff40003800000 */
.L_x_16:
[----:B------:R-:W-:Y:S01]  /*0260*/  DMUL.RP R8, R4, R10 ;  /* 0x0000000a04087228 */ /* 0x000fe20000008000 */
[----:B------:R-:W-:Y:S10]  /*0270*/  BRA `(.L_x_3) ;  /* 0x0000000800b87947 */ /* 0x000ff40003800000 */
.L_x_10:
[----:B------:R-:W-:-:S05]  /*0280*/  IMAD.MOV.U32 R2, RZ, RZ, -0x1 ;  /* 0xffffffffff027424 */ /* 0x000fca00078e00ff */
[----:B------:R-:W-:-:S05]  /*0290*/  VIADDMNMX.U32 R2, R3, R2, 0x2, PT ;  /* 0x0000000203027446 */ /* 0x000fca0003800002 */
[----:B------:R-:W-:-:S04]  /*02a0*/  IMAD.SHL.U32 R2, R2, 0x4, RZ ;  /* 0x0000000402027824 */ /* 0x000fc800078e00ff */
[----:B------:R-:W0:Y:S02]  /*02b0*/  LDC R8, c[0x2][R2+0x7c] ;  /* 0x00801f0002087b82 */ /* 0x000e240000000800 */
[----:B0-----:R-:W-:-:S04]  /*02c0*/  SHF.R.S32.HI R9, RZ, 0x1f, R8 ;  /* 0x0000001fff097819 */ /* 0x001fc80000011408 */
.L_x_18:
[----:B------:R-:W-:Y:S05]  /*02d0*/  BRX R8 -0x2e0                                     (*"BRANCH_TARGETS .L_x_19,.L_x_20,.L_x_21"*) ;  /* 0xfffffffc08487949 */ /* 0x000fea000383ffff */
.L_x_21:
[----:B------:R-:W-:-:S13]  /*02e0*/  ISETP.NE.AND P0, PT, R3, RZ, PT ;  /* 0x000000ff0300720c */ /* 0x000fda0003f05270 */
[C-C-:B-----5:R-:W-:Y:S02]  /*02f0*/  @!P0 DADD.RZ R8, R4.reuse, R6.reuse ;  /* 0x0000000004088229 */ /* 0x160fe4000000c006 */
[----:B------:R-:W-:Y:S01]  /*0300*/  @P0 DADD R8, R4, R6 ;  /* 0x0000000004080229 */ /* 0x000fe20000000006 */
[----:B------:R-:W-:Y:S10]  /*0310*/  BRA `(.L_x_3) ;  /* 0x0000000800907947 */ /* 0x000ff40003800000 */
.L_x_19:
[----:B-----5:R-:W-:Y:S01]  /*0320*/  DADD.RM R8, R4, R6 ;  /* 0x0000000004087229 */ /* 0x020fe20000004006 */
[----:B------:R-:W-:Y:S10]  /*0330*/  BRA `(.L_x_3) ;  /* 0x0000000800887947 */ /* 0x000ff40003800000 */
.L_x_20:
[----:B-----5:R-:W-:Y:S01]  /*0340*/  DADD.RP R8, R4, R6 ;  /* 0x0000000004087229 */ /* 0x020fe20000008006 */
[----:B------:R-:W-:Y:S10]  /*0350*/  BRA `(.L_x_3) ;  /* 0x0000000800807947 */ /* 0x000ff40003800000 */
.L_x_11:
[----:B------:R-:W-:-:S05]  /*0360*/  IMAD.MOV.U32 R2, RZ, RZ, -0x1 ;  /* 0xffffffffff027424 */ /* 0x000fca00078e00ff */
[----:B------:R-:W-:-:S05]  /*0370*/  VIADDMNMX.U32 R2, R3, R2, 0x2, PT ;  /* 0x0000000203027446 */ /* 0x000fca0003800002 */
[----:B------:R-:W-:-:S04]  /*0380*/  IMAD.SHL.U32 R2, R2, 0x4, RZ ;  /* 0x0000000402027824 */ /* 0x000fc800078e00ff */
[----:B------:R-:W0:Y:S02]  /*0390*/  LDC R8, c[0x2][R2+0x88] ;  /* 0x0080220002087b82 */ /* 0x000e240000000800 */
[----:B0-----:R-:W-:-:S04]  /*03a0*/  SHF.R.S32.HI R9, RZ, 0x1f, R8 ;  /* 0x0000001fff097819 */ /* 0x001fc80000011408 */
.L_x_22:
[----:B------:R-:W-:Y:S05]  /*03b0*/  BRX R8 -0x3c0                                     (*"BRANCH_TARGETS .L_x_23,.L_x_24,.L_x_25"*) ;  /* 0xfffffffc08107949 */ /* 0x000fea000383ffff */
.L_x_25:
[----:B------:R-:W-:-:S13]  /*03c0*/  ISETP.NE.AND P0, PT, R3, RZ, PT ;  /* 0x000000ff0300720c */ /* 0x000fda0003f05270 */
[C-C-:B-----5:R-:W-:Y:S02]  /*03d0*/  @!P0 DADD.RZ R8, R4.reuse, -R6.reuse ;  /* 0x0000000004088229 */ /* 0x160fe4000000c806 */
[----:B------:R-:W-:Y:S01]  /*03e0*/  @P0 DADD R8, R4, -R6 ;  /* 0x0000000004080229 */ /* 0x000fe20000000806 */
[----:B------:R-:W-:Y:S10]  /*03f0*/  BRA `(.L_x_3) ;  /* 0x0000000800587947 */ /* 0x000ff40003800000 */
.L_x_23:
[----:B-----5:R-:W-:Y:S01]  /*0400*/  DADD.RM R8, R4, -R6 ;  /* 0x0000000004087229 */ /* 0x020fe20000004806 */
[----:B------:R-:W-:Y:S10]  /*0410*/  BRA `(.L_x_3) ;  /* 0x0000000800507947 */ /* 0x000ff40003800000 */
.L_x_24:
[----:B-----5:R-:W-:Y:S01]  /*0420*/  DADD.RP R8, R4, -R6 ;  /* 0x0000000004087229 */ /* 0x020fe20000008806 */
[----:B------:R-:W-:Y:S10]  /*0430*/  BRA `(.L_x_3) ;  /* 0x0000000800487947 */ /* 0x000ff40003800000 */
.L_x_2:
[----:B------:R-:W-:-:S13]  /*0440*/  ISETP.GT.AND P0, PT, R2, 0x4, PT ;  /* 0x000000040200780c */ /* 0x000fda0003f04270 */
[----:B------:R-:W-:Y:S05]  /*0450*/  @P0 BRA `(.L_x_4) ;  /* 0x0000000000880947 */ /* 0x000fea0003800000 */
[----:B------:R-:W-:-:S05]  /*0460*/  IMAD.MOV.U32 R13, RZ, RZ, 0x2 ;  /* 0x00000002ff0d7424 */ /* 0x000fca00078e00ff */
[----:B------:R-:W-:-:S05]  /*0470*/  VIADDMNMX.U32 R2, R2, 0xfffffffd, R13, PT ;  /* 0xfffffffd02027846 */ /* 0x000fca000380000d */
[----:B------:R-:W-:-:S04]  /*0480*/  IMAD.SHL.U32 R2, R2, 0x4, RZ ;  /* 0x0000000402027824 */ /* 0x000fc800078e00ff */
[----:B------:R-:W0:Y:S02]  /*0490*/  LDC R12, c[0x2][R2+0x1c] ;  /* 0x00800700020c7b82 */ /* 0x000e240000000800 */
[----:B0-----:R-:W-:-:S04]  /*04a0*/  SHF.R.S32.HI R13, RZ, 0x1f, R12 ;  /* 0x0000001fff0d7819 */ /* 0x001fc8000001140c */
.L_x_26:
[----:B------:R-:W-:Y:S05]  /*04b0*/  BRX R12 -0x4c0                                    (*"BRANCH_TARGETS .L_x_27,.L_x_28,.L_x_3"*) ;  /* 0xfffffff80cd07949 */ /* 0x000fea000383ffff */
.L_x_28:
[----:B------:R-:W-:-:S05]  /*04c0*/  IMAD.MOV.U32 R2, RZ, RZ, -0x1 ;  /* 0xffffffffff027424 */ /* 0x000fca00078e00ff */
[----:B------:R-:W-:-:S05]  /*04d0*/  VIADDMNMX.U32 R2, R3, R2, 0x2, PT ;  /* 0x0000000203027446 */ /* 0x000fca0003800002 */
[----:B------:R-:W-:-:S04]  /*04e0*/  IMAD.SHL.U32 R2, R2, 0x4, RZ ;  /* 0x0000000402027824 */ /* 0x000fc800078e00ff */
[----:B------:R-:W0:Y:S02]  /*04f0*/  LDC R8, c[0x2][R2+0x28] ;  /* 0x00800a0002087b82 */ /* 0x000e240000000800 */
[----:B0-----:R-:W-:-:S04]  /*0500*/  SHF.R.S32.HI R9, RZ, 0x1f, R8 ;  /* 0x0000001fff097819 */ /* 0x001fc80000011408 */
.L_x_30:
[----:B------:R-:W-:Y:S05]  /*0510*/  BRX R8 -0x520                                     (*"BRANCH_TARGETS .L_x_31,.L_x_32,.L_x_33"*) ;  /* 0xfffffff808b87949 */ /* 0x000fea000383ffff */
.L_x_33:
[----:B------:R-:W-:-:S13]  /*0520*/  ISETP.NE.AND P0, PT, R3, RZ, PT ;  /* 0x000000ff0300720c */ /* 0x000fda0003f05270 */
[CCC-:B-----5:R-:W-:Y:S02]  /*0530*/  @!P0 DFMA.RZ R8, R4.reuse, R10.reuse, -R6.reuse ;  /* 0x0000000a0408822b */ /* 0x1e0fe4000000c806 */
[----:B------:R-:W-:Y:S01]  /*0540*/  @P0 DFMA R8, R4, R10, -R6 ;  /* 0x0000000a0408022b */ /* 0x000fe20000000806 */
[----:B------:R-:W-:Y:S10]  /*0550*/  BRA `(.L_x_3) ;  /* 0x0000000800007947 */ /* 0x000ff40003800000 */
.L_x_31:
[----:B-----5:R-:W-:Y:S01]  /*0560*/  DFMA.RM R8, R4, R10, -R6 ;  /* 0x0000000a0408722b */ /* 0x020fe20000004806 */
[----:B------:R-:W-:Y:S10]  /*0570*/  BRA `(.L_x_3) ;  /* 0x0000000400f87947 */ /* 0x000ff40003800000 */
.L_x_32:
[----:B-----5:R-:W-:Y:S01]  /*0580*/  DFMA.RP R8, R4, R10, -R6 ;  /* 0x0000000a0408722b */ /* 0x020fe20000008806 */
[----:B------:R-:W-:Y:S10]  /*0590*/  BRA `(.L_x_3) ;  /* 0x0000000400f07947 */ /* 0x000ff40003800000 */
.L_x_27:
[----:B------:R-:W-:-:S05]  /*05a0*/  IMAD.MOV.U32 R2, RZ, RZ, -0x1 ;  /* 0xffffffffff027424 */ /* 0x000fca00078e00ff */
[----:B------:R-:W-:-:S05]  /*05b0*/  VIADDMNMX.U32 R2, R3, R2, 0x2, PT ;  /* 0x0000000203027446 */ /* 0x000fca0003800002 */
[----:B------:R-:W-:-:S04]  /*05c0*/  IMAD.SHL.U32 R2, R2, 0x4, RZ ;  /* 0x0000000402027824 */ /* 0x000fc800078e00ff */
[----:B------:R-:W0:Y:S02]  /*05d0*/  LDC R8, c[0x2][R2+0x94] ;  /* 0x0080250002087b82 */ /* 0x000e240000000800 */
[----:B0-----:R-:W-:-:S04]  /*05e0*/  SHF.R.S32.HI R9, RZ, 0x1f, R8 ;  /* 0x0000001fff097819 */ /* 0x001fc80000011408 */
.L_x_34:
[----:B------:R-:W-:Y:S05]  /*05f0*/  BRX R8 -0x600                                     (*"BRANCH_TARGETS .L_x_35,.L_x_36,.L_x_37"*) ;  /* 0xfffffff808807949 */ /* 0x000fea000383ffff */
.L_x_37:
[----:B------:R-:W-:-:S13]  /*0600*/  ISETP.NE.AND P0, PT, R3, RZ, PT ;  /* 0x000000ff0300720c */ /* 0x000fda0003f05270 */
[CCC-:B-----5:R-:W-:Y:S02]  /*0610*/  @!P0 DFMA.RZ R8, R4.reuse, R10.reuse, R6.reuse ;  /* 0x0000000a0408822b */ /* 0x1e0fe4000000c006 */
[----:B------:R-:W-:Y:S01]  /*0620*/  @P0 DFMA R8, R4, R10, R6 ;  /* 0x0000000a0408022b */ /* 0x000fe20000000006 */
[----:B------:R-:W-:Y:S10]  /*0630*/  BRA `(.L_x_3) ;  /* 0x0000000400c87947 */ /* 0x000ff40003800000 */
.L_x_35:
[----:B-----5:R-:W-:Y:S01]  /*0640*/  DFMA.RM R8, R4, R10, R6 ;  /* 0x0000000a0408722b */ /* 0x020fe20000004006 */
[----:B------:R-:W-:Y:S10]  /*0650*/  BRA `(.L_x_3) ;  /* 0x0000000400c07947 */ /* 0x000ff40003800000 */
.L_x_36:
[----:B-----5:R-:W-:Y:S01]  /*0660*/  DFMA.RP R8, R4, R10, R6 ;  /* 0x0000000a0408722b */ /* 0x020fe20000008006 */
[----:B------:R-:W-:Y:S10]  /*0670*/  BRA `(.L_x_3) ;  /* 0x0000000400b87947 */ /* 0x000ff40003800000 */
.L_x_4:
[----:B------:R-:W-:-:S05]  /*0680*/  IMAD.MOV.U32 R13, RZ, RZ, 0x2 ;  /* 0x00000002ff0d7424 */ /* 0x000fca00078e00ff */
[----:B------:R-:W-:-:S05]  /*0690*/  VIADDMNMX.U32 R2, R2, 0xfffffffb, R13, PT ;  /* 0xfffffffb02027846 */ /* 0x000fca000380000d */
[----:B------:R-:W-:-:S04]  /*06a0*/  IMAD.SHL.U32 R2, R2, 0x4, RZ ;  /* 0x0000000402027824 */ /* 0x000fc800078e00ff */
[----:B------:R-:W0:Y:S02]  /*06b0*/  LDC R12, c[0x2][R2+0x34] ;  /* 0x00800d00020c7b82 */ /* 0x000e240000000800 */
[----:B0-----:R-:W-:-:S04]  /*06c0*/  SHF.R.S32.HI R13, RZ, 0x1f, R12 ;  /* 0x0000001fff0d7819 */ /* 0x001fc8000001140c */
.L_x_38:
[----:B------:R-:W-:Y:S05]  /*06d0*/  BRX R12 -0x6e0                                    (*"BRANCH_TARGETS .L_x_39,.L_x_40,.L_x_3"*) ;  /* 0xfffffff80c487949 */ /* 0x000fea000383ffff */
.L_x_40:
[----:B------:R-:W-:-:S05]  /*06e0*/  IMAD.MOV.U32 R2, RZ, RZ, -0x1 ;  /* 0xffffffffff027424 */ /* 0x000fca00078e00ff */
[----:B------:R-:W-:-:S05]  /*06f0*/  VIADDMNMX.U32 R2, R3, R2, 0x2, PT ;  /* 0x0000000203027446 */ /* 0x000fca0003800002 */
[----:B------:R-:W-:-:S04]  /*0700*/  IMAD.SHL.U32 R2, R2, 0x4, RZ ;  /* 0x0000000402027824 */ /* 0x000fc800078e00ff */
[----:B------:R-:W0:Y:S02]  /*0710*/  LDC R8, c[0x2][R2+0x40] ;  /* 0x0080100002087b82 */ /* 0x000e240000000800 */
[----:B0-----:R-:W-:-:S04]  /*0720*/  SHF.R.S32.HI R9, RZ, 0x1f, R8 ;  /* 0x0000001fff097819 */ /* 0x001fc80000011408 */
.L_x_42:
[----:B------:R-:W-:Y:S05]  /*0730*/  BRX R8 -0x740                                     (*"BRANCH_TARGETS .L_x_43,.L_x_44,.L_x_45"*) ;  /* 0xfffffff808307949 */ /* 0x000fea000383ffff */
.L_x_45:
[----:B------:R-:W-:-:S13]  /*0740*/  ISETP.NE.AND P0, PT, R3, RZ, PT ;  /* 0x000000ff0300720c */ /* 0x000fda0003f05270 */
[CCC-:B-----5:R-:W-:Y:S02]  /*0750*/  @!P0 DFMA.RZ R8, -R4.reuse, R10.reuse, -R6.reuse ;  /* 0x0000000a0408822b */ /* 0x1e0fe4000000c906 */
[----:B------:R-:W-:Y:S01]  /*0760*/  @P0 DFMA R8, -R4, R10, -R6 ;  /* 0x0000000a0408022b */ /* 0x000fe20000000906 */
[----:B------:R-:W-:Y:S10]  /*0770*/  BRA `(.L_x_3) ;  /* 0x0000000400787947 */ /* 0x000ff40003800000 */
.L_x_43:
[----:B-----5:R-:W-:Y:S01]  /*0780*/  DFMA.RM R8, -R4, R10, -R6 ;  /* 0x0000000a0408722b */ /* 0x020fe20000004906 */
[----:B------:R-:W-:Y:S10]  /*0790*/  BRA `(.L_x_3) ;  /* 0x0000000400707947 */ /* 0x000ff40003800000 */
.L_x_44:
[----:B-----5:R-:W-:Y:S01]  /*07a0*/  DFMA.RP R8, -R4, R10, -R6 ;  /* 0x0000000a0408722b */ /* 0x020fe20000008906 */
[----:B------:R-:W-:Y:S10]  /*07b0*/  BRA `(.L_x_3) ;  /* 0x0000000400687947 */ /* 0x000ff40003800000 */
.L_x_39:
[----:B------:R-:W-:-:S05]  /*07c0*/  IMAD.MOV.U32 R2, RZ, RZ, -0x1 ;  /* 0xffffffffff027424 */ /* 0x000fca00078e00ff */
[----:B------:R-:W-:-:S05]  /*07d0*/  VIADDMNMX.U32 R2, R3, R2, 0x2, PT ;  /* 0x0000000203027446 */ /* 0x000fca0003800002 */
[----:B------:R-:W-:-:S04]  /*07e0*/  IMAD.SHL.U32 R2, R2, 0x4, RZ ;  /* 0x0000000402027824 */ /* 0x000fc800078e00ff */
[----:B------:R-:W0:Y:S02]  /*07f0*/  LDC R8, c[0x2][R2+0xa0] ;  /* 0x0080280002087b82 */ /* 0x000e240000000800 */
[----:B0-----:R-:W-:-:S04]  /*0800*/  SHF.R.S32.HI R9, RZ, 0x1f, R8 ;  /* 0x0000001fff097819 */ /* 0x001fc80000011408 */
.L_x_46:
[----:B------:R-:W-:Y:S05]  /*0810*/  BRX R8 -0x820                                     (*"BRANCH_TARGETS .L_x_47,.L_x_48,.L_x_49"*) ;  /* 0xfffffff408f87949 */ /* 0x000fea000383ffff */
.L_x_49:
[----:B------:R-:W-:-:S13]  /*0820*/  ISETP.NE.AND P0, PT, R3, RZ, PT ;  /* 0x000000ff0300720c */ /* 0x000fda0003f05270 */
[CCC-:B-----5:R-:W-:Y:S02]  /*0830*/  @!P0 DFMA.RZ R8, -R4.reuse, R10.reuse, R6.reuse ;  /* 0x0000000a0408822b */ /* 0x1e0fe4000000c106 */
[----:B------:R-:W-:Y:S01]  /*0840*/  @P0 DFMA R8, -R4, R10, R6 ;  /* 0x0000000a0408022b */ /* 0x000fe20000000106 */
[----:B------:R-:W-:Y:S10]  /*0850*/  BRA `(.L_x_3) ;  /* 0x0000000400407947 */ /* 0x000ff40003800000 */
.L_x_47:
[----:B-----5:R-:W-:Y:S01]  /*0860*/  DFMA.RM R8, -R4, R10, R6 ;  /* 0x0000000a0408722b */ /* 0x020fe20000004106 */
[----:B------:R-:W-:Y:S10]  /*0870*/  BRA `(.L_x_3) ;  /* 0x0000000400387947 */ /* 0x000ff40003800000 */
.L_x_48:
[----:B-----5:R-:W-:Y:S01]  /*0880*/  DFMA.RP R8, -R4, R10, R6 ;  /* 0x0000000a0408722b */ /* 0x020fe20000008106 */
[----:B------:R-:W-:Y:S10]  /*0890*/  BRA `(.L_x_3) ;  /* 0x0000000400307947 */ /* 0x000ff40003800000 */
.L_x_1:
[----:B------:R-:W-:-:S13]  /*08a0*/  ISETP.GT.AND P0, PT, R2, 0xa, PT ;  /* 0x0000000a0200780c */ /* 0x000fda0003f04270 */
[----:B------:R-:W-:Y:S05]  /*08b0*/  @P0 BRA `(.L_x_5) ;  /* 0x0000000000880947 */ /* 0x000fea0003800000 */
[----:B------:R-:W-:-:S13]  /*08c0*/  ISETP.GT.AND P0, PT, R2, 0x8, PT ;  /* 0x000000080200780c */ /* 0x000fda0003f04270 */
[----:B------:R-:W-:Y:S05]  /*08d0*/  @P0 BRA `(.L_x_6) ;  /* 0x0000000000400947 */ /* 0x000fea0003800000 */
[----:B------:R-:W-:-:S05]  /*08e0*/  IMAD.MOV.U32 R3, RZ, RZ, 0x2 ;  /* 0x00000002ff037424 */ /* 0x000fca00078e00ff */
[----:B------:R-:W-:-:S05]  /*08f0*/  VIADDMNMX.U32 R2, R2, 0xfffffff9, R3, PT ;  /* 0xfffffff902027846 */ /* 0x000fca0003800003 */
[----:B------:R-:W-:-:S04]  /*0900*/  IMAD.SHL.U32 R10, R2, 0x4, RZ ;  /* 0x00000004020a7824 */ /* 0x000fc800078e00ff */
[----:B------:R-:W0:Y:S02]  /*0910*/  LDC R2, c[0x2][R10+0x4c] ;  /* 0x008013000a027b82 */ /* 0x000e240000000800 */
[----:B0-----:R-:W-:-:S04]  /*0920*/  SHF.R.S32.HI R3, RZ, 0x1f, R2 ;  /* 0x0000001fff037819 */ /* 0x001fc80000011402 */
.L_x_50:
[----:B------:R-:W-:Y:S05]  /*0930*/  BRX R2 -0x940                                     (*"BRANCH_TARGETS .L_x_51,.L_x_52,.L_x_3"*) ;  /* 0xfffffff402b07949 */ /* 0x000fea000383ffff */
.L_x_52:
[----:B-----5:R-:W-:-:S14]  /*0940*/  DSETP.GEU.AND P0, PT, R4, R6, PT ;  /* 0x000000060400722a */ /* 0x020fdc0003f0e000 */
[----:B------:R-:W-:Y:S05]  /*0950*/  @P0 BRA `(.L_x_3) ;  /* 0x0000000400000947 */ /* 0x000fea0003800000 */
[----:B------:R-:W-:Y:S02]  /*0960*/  IMAD.MOV.U32 R8, RZ, RZ, -0x1 ;  /* 0xffffffffff087424 */ /* 0x000fe400078e00ff */
[----:B------:R-:W-:Y:S01]  /*0970*/  IMAD.MOV.U32 R9, RZ, RZ, -0x1 ;  /* 0xffffffffff097424 */ /* 0x000fe200078e00ff */
[----:B------:R-:W-:Y:S06]  /*0980*/  BRA `(.L_x_3) ;  /* 0x0000000000f47947 */ /* 0x000fec0003800000 */
.L_x_51:
[----:B-----5:R-:W-:-:S14]  /*0990*/  DSETP.NEU.AND P0, PT, R4, R6, PT ;  /* 0x000000060400722a */ /* 0x020fdc0003f0d000 */
[----:B------:R-:W-:Y:S05]  /*09a0*/  @P0 BRA `(.L_x_3) ;  /* 0x0000000000ec0947 */ /* 0x000fea0003800000 */
[----:B------:R-:W-:Y:S02]  /*09b0*/  IMAD.MOV.U32 R8, RZ, RZ, -0x1 ;  /* 0xffffffffff087424 */ /* 0x000fe400078e00ff */
[----:B------:R-:W-:Y:S01]  /*09c0*/  IMAD.MOV.U32 R9, RZ, RZ, -0x1 ;  /* 0xffffffffff097424 */ /* 0x000fe200078e00ff */
[----:B------:R-:W-:Y:S06]  /*09d0*/  BRA `(.L_x_3) ;  /* 0x0000000000e07947 */ /* 0x000fec0003800000 */
.L_x_6:
[----:B------:R-:W-:-:S05]  /*09e0*/  IMAD.MOV.U32 R3, RZ, RZ, 0x2 ;  /* 0x00000002ff037424 */ /* 0x000fca00078e00ff */
[----:B------:R-:W-:-:S05]  /*09f0*/  VIADDMNMX.U32 R2, R2, 0xfffffff7, R3, PT ;  /* 0xfffffff702027846 */ /* 0x000fca0003800003 */
[----:B------:R-:W-:-:S04]  /*0a00*/  IMAD.SHL.U32 R10, R2, 0x4, RZ ;  /* 0x00000004020a7824 */ /* 0x000fc800078e00ff */
[----:B------:R-:W0:Y:S02]  /*0a10*/  LDC R2, c[0x2][R10+0x58] ;  /* 0x008016000a027b82 */ /* 0x000e240000000800 */
[----:B0-----:R-:W-:-:S04]  /*0a20*/  SHF.R.S32.HI R3, RZ, 0x1f, R2 ;  /* 0x0000001fff037819 */ /* 0x001fc80000011402 */
.L_x_54:
[----:B------:R-:W-:Y:S05]  /*0a30*/  BRX R2 -0xa40                                     (*"BRANCH_TARGETS .L_x_55,.L_x_56,.L_x_3"*) ;  /* 0xfffffff402707949 */ /* 0x000fea000383ffff */
.L_x_56:
[----:B-----5:R-:W-:-:S14]  /*0a40*/  DSETP.GT.AND P0, PT, R4, R6, PT ;  /* 0x000000060400722a */ /* 0x020fdc0003f04000 */
[----:B------:R-:W-:Y:S05]  /*0a50*/  @!P0 BRA `(.L_x_3) ;  /* 0x0000000000c08947 */ /* 0x000fea0003800000 */
[----:B------:R-:W-:Y:S02]  /*0a60*/  IMAD.MOV.U32 R8, RZ, RZ, -0x1 ;  /* 0xffffffffff087424 */ /* 0x000fe400078e00ff */
[----:B------:R-:W-:Y:S01]  /*0a70*/  IMAD.MOV.U32 R9, RZ, RZ, -0x1 ;  /* 0xffffffffff097424 */ /* 0x000fe200078e00ff */
[----:B------:R-:W-:Y:S06]  /*0a80*/  BRA `(.L_x_3) ;  /* 0x0000000000b47947 */ /* 0x000fec0003800000 */
.L_x_55:
[----:B-----5:R-:W-:-:S14]  /*0a90*/  DSETP.GTU.AND P0, PT, R4, R6, PT ;  /* 0x000000060400722a */ /* 0x020fdc0003f0c000 */
[----:B------:R-:W-:Y:S05]  /*0aa0*/  @P0 BRA `(.L_x_3) ;  /* 0x0000000000ac0947 */ /* 0x000fea0003800000 */
[----:B------:R-:W-:Y:S02]  /*0ab0*/  IMAD.MOV.U32 R8, RZ, RZ, -0x1 ;  /* 0xffffffffff087424 */ /* 0x000fe400078e00ff */
[----:B------:R-:W-:Y:S01]  /*0ac0*/  IMAD.MOV.U32 R9, RZ, RZ, -0x1 ;  /* 0xffffffffff097424 */ /* 0x000fe200078e00ff */
[----:B------:R-:W-:Y:S06]  /*0ad0*/  BRA `(.L_x_3) ;  /* 0x0000000000a07947 */ /* 0x000fec0003800000 */
.L_x_5:
[----:B------:R-:W-:-:S13]  /*0ae0*/  ISETP.GT.AND P0, PT, R2, 0xc, PT ;  /* 0x0000000c0200780c */ /* 0x000fda0003f04270 */
[----:B------:R-:W-:Y:S05]  /*0af0*/  @P0 BRA `(.L_x_7) ;  /* 0x0000000000500947 */ /* 0x000fea0003800000 */
[----:B------:R-:W-:-:S05]  /*0b00*/  IMAD.MOV.U32 R3, RZ, RZ, 0x2 ;  /* 0x00000002ff037424 */ /* 0x000fca00078e00ff */
[----:B------:R-:W-:-:S05]  /*0b10*/  VIADDMNMX.U32 R2, R2, 0xfffffff5, R3, PT ;  /* 0xfffffff502027846 */ /* 0x000fca0003800003 */
[----:B------:R-:W-:-:S04]  /*0b20*/  IMAD.SHL.U32 R10, R2, 0x4, RZ ;  /* 0x00000004020a7824 */ /* 0x000fc800078e00ff */
[----:B------:R-:W0:Y:S02]  /*0b30*/  LDC R2, c[0x2][R10+0x64] ;  /* 0x008019000a027b82 */ /* 0x000e240000000800 */
[----:B0-----:R-:W-:-:S04]  /*0b40*/  SHF.R.S32.HI R3, RZ, 0x1f, R2 ;  /* 0x0000001fff037819 */ /* 0x001fc80000011402 */
.L_x_58:
[----:B------:R-:W-:Y:S05]  /*0b50*/  BRX R2 -0xb60                                     (*"BRANCH_TARGETS .L_x_59,.L_x_60,.L_x_3"*) ;  /* 0xfffffff402287949 */ /* 0x000fea000383ffff */
.L_x_60:
[----:B-----5:R-:W-:Y:S01]  /*0b60*/  DSETP.MIN.AND P0, P1, R4, R6, PT ;  /* 0x000000060400722a */ /* 0x020fe20003900000 */
[----:B------:R-:W-:Y:S02]  /*0b70*/  IMAD.MOV.U32 R2, RZ, RZ, R5 ;  /* 0x000000ffff027224 */ /* 0x000fe400078e0005 */
[----:B------:R-:W-:-:S03]  /*0b80*/  IMAD.MOV.U32 R3, RZ, RZ, R7 ;  /* 0x000000ffff037224 */ /* 0x000fc600078e0007 */
[----:B------:R-:W-:Y:S02]  /*0b90*/  SEL R8, R4, R6, P0 ;  /* 0x0000000604087207 */ /* 0x000fe40000000000 */
[----:B------:R-:W-:-:S06]  /*0ba0*/  FSEL R9, R2, R3, P0 ;  /* 0x0000000302097208 */ /* 0x000fcc0000000000 */
[----:B------:R-:W-:Y:S01]  /*0bb0*/  @P1 LOP3.LUT R9, R3, 0x80000, RZ, 0xfc, !PT ;  /* 0x0008000003091812 */ /* 0x000fe200078efcff */
[----:B------:R-:W-:Y:S06]  /*0bc0*/  BRA `(.L_x_3) ;  /* 0x0000000000647947 */ /* 0x000fec0003800000 */
.L_x_59:
[----:B-----5:R-:W-:Y:S01]  /*0bd0*/  DSETP.MIN.AND P0, P1, R4, R6, PT ;  /* 0x000000060400722a */ /* 0x020fe20003900000 */
[----:B------:R-:W-:Y:S02]  /*0be0*/  IMAD.MOV.U32 R2, RZ, RZ, R5 ;  /* 0x000000ffff027224 */ /* 0x000fe400078e0005 */
[----:B------:R-:W-:-:S03]  /*0bf0*/  IMAD.MOV.U32 R3, RZ, RZ, R7 ;  /* 0x000000ffff037224 */ /* 0x000fc600078e0007 */
[----:B------:R-:W-:Y:S02]  /*0c00*/  SEL R8, R4, R6, P0 ;  /* 0x0000000604087207 */ /* 0x000fe40000000000 */
[----:B------:R-:W-:-:S06]  /*0c10*/  FSEL R9, R2, R3, P0 ;  /* 0x0000000302097208 */ /* 0x000fcc0000000000 */
[----:B------:R-:W-:Y:S01]  /*0c20*/  @P1 LOP3.LUT R9, R3, 0x80000, RZ, 0xfc, !PT ;  /* 0x0008000003091812 */ /* 0x000fe200078efcff */
[----:B------:R-:W-:Y:S06]  /*0c30*/  BRA `(.L_x_3) ;  /* 0x0000000000487947 */ /* 0x000fec0003800000 */
.L_x_7:
[----:B------:R-:W-:-:S05]  /*0c40*/  IMAD.MOV.U32 R3, RZ, RZ, 0x2 ;  /* 0x00000002ff037424 */ /* 0x000fca00078e00ff */
[----:B------:R-:W-:-:S05]  /*0c50*/  VIADDMNMX.U32 R2, R2, 0xfffffff3, R3, PT ;  /* 0xfffffff302027846 */ /* 0x000fca0003800003 */
[----:B------:R-:W-:-:S04]  /*0c60*/  IMAD.SHL.U32 R10, R2, 0x4, RZ ;  /* 0x00000004020a7824 */ /* 0x000fc800078e00ff */
[----:B------:R-:W0:Y:S02]  /*0c70*/  LDC R2, c[0x2][R10+0x70] ;  /* 0x00801c000a027b82 */ /* 0x000e240000000800 */
[----:B0-----:R-:W-:-:S04]  /*0c80*/  SHF.R.S32.HI R3, RZ, 0x1f, R2 ;  /* 0x0000001fff037819 */ /* 0x001fc80000011402 */
.L_x_62:
[----:B------:R-:W-:Y:S05]  /*0c90*/  BRX R2 -0xca0                                     (*"BRANCH_TARGETS .L_x_63,.L_x_64,.L_x_3"*) ;  /* 0xfffffff002d87949 */ /* 0x000fea000383ffff */
.L_x_64:
[----:B-----5:R-:W-:Y:S02]  /*0ca0*/  DSETP.NAN.AND P1, PT, R6, R6, PT ;  /* 0x000000060600722a */ /* 0x020fe40003f28000 */
[----:B------:R-:W-:-:S04]  /*0cb0*/  DSETP.NAN.AND P0, PT, R4, R4, PT ;  /* 0x000000040400722a */ /* 0x000fc80003f08000 */
[----:B------:R-:W-:-:S04]  /*0cc0*/  FSEL R8, RZ, -QNAN , !P1 ;  /* 0xffffffffff087808 */ /* 0x000fc80004800000 */
[----:B------:R-:W-:-:S05]  /*0cd0*/  FSEL R8, R8, -QNAN , !P0 ;  /* 0xffffffff08087808 */ /* 0x000fca0004000000 */
[----:B------:R-:W-:Y:S01]  /*0ce0*/  IMAD.MOV.U32 R9, RZ, RZ, R8 ;  /* 0x000000ffff097224 */ /* 0x000fe200078e0008 */
[----:B------:R-:W-:Y:S06]  /*0cf0*/  BRA `(.L_x_3) ;  /* 0x0000000000187947 */ /* 0x000fec0003800000 */
.L_x_63:
[----:B-----5:R-:W-:Y:S01]  /*0d00*/  DSETP.MAX.AND P0, P1, R4, R6, PT ;  /* 0x000000060400722a */ /* 0x020fe2000390f000 */
[----:B------:R-:W-:Y:S02]  /*0d10*/  IMAD.MOV.U32 R2, RZ, RZ, R5 ;  /* 0x000000ffff027224 */ /* 0x000fe400078e0005 */
[----:B------:R-:W-:-:S03]  /*0d20*/  IMAD.MOV.U32 R3, RZ, RZ, R7 ;  /* 0x000000ffff037224 */ /* 0x000fc600078e0007 */
[----:B------:R-:W-:Y:S02]  /*0d30*/  SEL R8, R4, R6, P0 ;  /* 0x0000000604087207 */ /* 0x000fe40000000000 */
[----:B------:R-:W-:-:S06]  /*0d40*/  FSEL R9, R2, R3, P0 ;  /* 0x0000000302097208 */ /* 0x000fcc0000000000 */
[----:B------:R-:W-:-:S07]  /*0d50*/  @P1 LOP3.LUT R9, R3, 0x80000, RZ, 0xfc, !PT ;  /* 0x0008000003091812 */ /* 0x000fce00078efcff */
.L_x_3:
[----:B------:R-:W-:Y:S05]  /*0d60*/  BSYNC.RECONVERGENT B0 ;  /* 0x0000000000007941 */ /* 0x000fea0003800200 */
.L_x_0:
[----:B------:R-:W0:Y:S02]  /*0d70*/  LDC.64 R2, c[0x0][0x388] ;  /* 0x0000e200ff027b82 */ /* 0x000e240000000a00 */
[----:B0-----:R-:W-:-:S05]  /*0d80*/  IMAD.WIDE R2, R0, 0x8, R2 ;  /* 0x0000000800027825 */ /* 0x001fca00078e0202 */
[----:B------:R-:W-:Y:S01]  /*0d90*/  STG.E.64 desc[UR4][R2.64], R8 ;  /* 0x0000000802007986 */ /* 0x000fe2000c101b04 */
[----:B------:R-:W-:Y:S05]  /*0da0*/  EXIT ;  /* 0x000000000000794d */ /* 0x000fea0003800000 */
.L_x_8:
[----:B------:R-:W-:-:S00]  /*0db0*/  BRA `(.L_x_8) ;  /* 0xfffffffc00fc7947 */ /* 0x000fc0000383ffff */
[----:B------:R-:W-:-:S00]  /*0dc0*/  NOP ;  /* 0x0000000000007918 */ /* 0x000fc00000000000 */
        /* <DEDUP_REMOVED lines=11> */
.L_x_66:


//--------------------- .nv.shared.reserved.0     --------------------------
	.section	.nv.shared.reserved.0,"aw",@nobits
	.weak		__nv_reservedSMEM_offset_0_alias
	.size		__nv_reservedSMEM_offset_0_alias, 0, 64
	.other		__nv_reservedSMEM_offset_0_alias,@"STO_CUDA_RESERVED_SHARED STV_DEFAULT"
__nv_reservedSMEM_offset_0_alias:
	.zero		0
	.zero		64


//--------------------- .nv.constant0._Z12executeTestsPK8TestCaseP6Resulti --------------------------
	.section	.nv.constant0._Z12executeTestsPK8TestCaseP6Resulti,"a",@progbits
	.sectionflags	@""
	.align	4
.nv.constant0._Z12executeTestsPK8TestCaseP6Resulti:
	.zero		916


//--------------------- SYMBOLS --------------------------

	.type		.nv.reservedSmem.offset0,@object
	.size		.nv.reservedSmem.offset0,0x4
